	.headerflags	@"EF_CUDA_TEXMODE_UNIFIED EF_CUDA_64BIT_ADDRESS EF_CUDA_ACCELERATORS EF_CUDA_SM90 EF_CUDA_VIRTUAL_SM(EF_CUDA_SM90)"
	.elftype	@"ET_EXEC"


//--------------------- .nv.info                  --------------------------
	.section	.nv.info,"",@"SHT_CUDA_INFO"
	.align	4


	//----- nvinfo : EIATTR_REGCOUNT
	.align		4
        /*0000*/ 	.byte	0x04, 0x2f
        /*0002*/ 	.short	(.L_1 - .L_0)
	.align		4
.L_0:
        /*0004*/ 	.word	index@(triton_poi_fused_add_mul_0)
        /*0008*/ 	.word	0x00000010


	//----- nvinfo : EIATTR_MIN_STACK_SIZE
	.align		4
.L_1:
        /*000c*/ 	.byte	0x04, 0x12
        /*000e*/ 	.short	(.L_3 - .L_2)
	.align		4
.L_2:
        /*0010*/ 	.word	index@(triton_poi_fused_add_mul_0)
        /*0014*/ 	.word	0x00000000


	//----- nvinfo : EIATTR_FRAME_SIZE
	.align		4
.L_3:
        /*0018*/ 	.byte	0x04, 0x11
        /*001a*/ 	.short	(.L_5 - .L_4)
	.align		4
.L_4:
        /*001c*/ 	.word	index@(triton_poi_fused_add_mul_0)
        /*0020*/ 	.word	0x00000000


	//----- nvinfo : EIATTR_MIN_STACK_SIZE
	.align		4
.L_5:
        /*0024*/ 	.byte	0x04, 0x12
        /*0026*/ 	.short	(.L_7 - .L_6)
	.align		4
.L_6:
        /*0028*/ 	.word	index@(triton_poi_fused_add_mul_0)
        /*002c*/ 	.word	0x00000000
.L_7:


//--------------------- .nv.info.triton_poi_fused_add_mul_0 --------------------------
	.section	.nv.info.triton_poi_fused_add_mul_0,"",@"SHT_CUDA_INFO"
	.sectionflags	@""
	.align	4


	//----- nvinfo : EIATTR_CUDA_API_VERSION
	.align		4
        /*0000*/ 	.byte	0x04, 0x37
        /*0002*/ 	.short	(.L_9 - .L_8)
.L_8:
        /*0004*/ 	.word	0x0000007c


	//----- nvinfo : EIATTR_KPARAM_INFO
	.align		4
.L_9:
        /*0008*/ 	.byte	0x04, 0x17
        /*000a*/ 	.short	(.L_11 - .L_10)
.L_10:
        /*000c*/ 	.word	0x00000000
        /*0010*/ 	.short	0x0004
        /*0012*/ 	.short	0x0020
        /*0014*/ 	.byte	0x00, 0xf0, 0x11, 0x00


	//----- nvinfo : EIATTR_KPARAM_INFO
	.align		4
.L_11:
        /*0018*/ 	.byte	0x04, 0x17
        /*001a*/ 	.short	(.L_13 - .L_12)
.L_12:
        /*001c*/ 	.word	0x00000000
        /*0020*/ 	.short	0x0003
        /*0022*/ 	.short	0x0018
        /*0024*/ 	.byte	0x00, 0xf4, 0x21, 0x00


	//----- nvinfo : EIATTR_KPARAM_INFO
	.align		4
.L_13:
        /*0028*/ 	.byte	0x04, 0x17
        /*002a*/ 	.short	(.L_15 - .L_14)
.L_14:
        /*002c*/ 	.word	0x00000000
        /*0030*/ 	.short	0x0002
        /*0032*/ 	.short	0x0010
        /*0034*/ 	.byte	0x00, 0xf4, 0x21, 0x00


	//----- nvinfo : EIATTR_KPARAM_INFO
	.align		4
.L_15:
        /*0038*/ 	.byte	0x04, 0x17
        /*003a*/ 	.short	(.L_17 - .L_16)
.L_16:
        /*003c*/ 	.word	0x00000000
        /*0040*/ 	.short	0x0001
        /*0042*/ 	.short	0x0008
        /*0044*/ 	.byte	0x00, 0xf4, 0x21, 0x00


	//----- nvinfo : EIATTR_KPARAM_INFO
	.align		4
.L_17:
        /*0048*/ 	.byte	0x04, 0x17
        /*004a*/ 	.short	(.L_19 - .L_18)
.L_18:
        /*004c*/ 	.word	0x00000000
        /*0050*/ 	.short	0x0000
        /*0052*/ 	.short	0x0000
        /*0054*/ 	.byte	0x00, 0xf4, 0x21, 0x00


	//----- nvinfo : EIATTR_SPARSE_MMA_MASK
	.align		4
.L_19:
        /*0058*/ 	.byte	0x03, 0x50
        /*005a*/ 	.short	0x0000


	//----- nvinfo : EIATTR_MAXREG_COUNT
	.align		4
        /*005c*/ 	.byte	0x03, 0x1b
        /*005e*/ 	.short	0x00ff


	//----- nvinfo : EIATTR_EXIT_INSTR_OFFSETS
	.align		4
        /*0060*/ 	.byte	0x04, 0x1c
        /*0062*/ 	.short	(.L_21 - .L_20)


	//   ....[0]....
.L_20:
        /*0064*/ 	.word	0x00000120


	//   ....[1]....
        /*0068*/ 	.word	0x00000140


	//----- nvinfo : EIATTR_REQNTID
	.align		4
.L_21:
        /*006c*/ 	.byte	0x04, 0x10
        /*006e*/ 	.short	(.L_23 - .L_22)
.L_22:
        /*0070*/ 	.word	0x00000080
        /*0074*/ 	.word	0x00000001
        /*0078*/ 	.word	0x00000001


	//----- nvinfo : EIATTR_CBANK_PARAM_SIZE
	.align		4
.L_23:
        /*007c*/ 	.byte	0x03, 0x19
        /*007e*/ 	.short	0x0024


	//----- nvinfo : EIATTR_PARAM_CBANK
	.align		4
        /*0080*/ 	.byte	0x04, 0x0a
        /*0082*/ 	.short	(.L_25 - .L_24)
	.align		4
.L_24:
        /*0084*/ 	.word	index@(.nv.constant0.triton_poi_fused_add_mul_0)
        /*0088*/ 	.short	0x0210
        /*008a*/ 	.short	0x0024


	//----- nvinfo : EIATTR_SW_WAR
	.align		4
.L_25:
        /*008c*/ 	.byte	0x04, 0x36
        /*008e*/ 	.short	(.L_27 - .L_26)
.L_26:
        /*0090*/ 	.word	0x00000008
.L_27:


//--------------------- .nv.callgraph             --------------------------
	.section	.nv.callgraph,"",@"SHT_CUDA_CALLGRAPH"
	.align	4
	.sectionentsize	8
	.align		4
        /*0000*/ 	.word	0x00000000
	.align		4
        /*0004*/ 	.word	0xffffffff
	.align		4
        /*0008*/ 	.word	0x00000000
	.align		4
        /*000c*/ 	.word	0xfffffffe
	.align		4
        /*0010*/ 	.word	0x00000000
	.align		4
        /*0014*/ 	.word	0xfffffffd
	.align		4
        /*0018*/ 	.word	0x00000000
	.align		4
        /*001c*/ 	.word	0xfffffffc


//--------------------- .text.triton_poi_fused_add_mul_0 --------------------------
	.section	.text.triton_poi_fused_add_mul_0,"ax",@progbits
	.align	128
        .global         triton_poi_fused_add_mul_0
        .type           triton_poi_fused_add_mul_0,@function
        .size           triton_poi_fused_add_mul_0,(.L_x_1 - triton_poi_fused_add_mul_0)
        .other          triton_poi_fused_add_mul_0,@"STO_CUDA_ENTRY STV_DEFAULT"
triton_poi_fused_add_mul_0:
.text.triton_poi_fused_add_mul_0:
[----:B------:R-:W0:Y:S01]  /*0000*/  LDC R1, c[0x0][0x28] ;  /* 0x00000a00ff017b82 */ /* 0x000e220000000800 */
[----:B------:R-:W1:Y:S07]  /*0010*/  S2R R0, SR_TID.X ;  /* 0x0000000000007919 */ /* 0x000e6e0000002100 */
[----:B------:R-:W2:Y:S01]  /*0020*/  LDC.64 R4, c[0x0][0x218] ;  /* 0x00008600ff047b82 */ /* 0x000ea20000000a00 */
[----:B------:R-:W-:Y:S01]  /*0030*/  HFMA2.MMA R13, -RZ, RZ, 0, 0 ;  /* 0x00000000ff0d7435 */ /* 0x000fe200000001ff */
[----:B------:R-:W-:Y:S01]  /*0040*/  ULDC.64 UR4, c[0x0][0x208] ;  /* 0x0000820000047ab9 */ /* 0x000fe20000000a00 */
[----:B------:R-:W3:Y:S05]  /*0050*/  S2R R11, SR_CTAID.X ;  /* 0x00000000000b7919 */ /* 0x000eea0000002500 */
[----:B------:R-:W4:Y:S08]  /*0060*/  LDC.64 R2, c[0x0][0x210] ;  /* 0x00008400ff027b82 */ /* 0x000f300000000a00 */
[----:B------:R-:W5:Y:S08]  /*0070*/  LDC.64 R6, c[0x0][0x220] ;  /* 0x00008800ff067b82 */ /* 0x000f700000000a00 */
[----:B------:R-:W5:Y:S01]  /*0080*/  LDC.64 R8, c[0x0][0x228] ;  /* 0x00008a00ff087b82 */ /* 0x000f620000000a00 */
[----:B-1----:R-:W-:Y:S01]  /*0090*/  LOP3.LUT R0, R0, 0x7f, RZ, 0xc0, !PT ;  /* 0x0000007f00007812 */ /* 0x002fe200078ec0ff */
[----:B----4-:R-:W4:Y:S03]  /*00a0*/  LDG.E R2, desc[UR4][R2.64] ;  /* 0x0000000402027981 */ /* 0x010f26000c1e1900 */
[----:B---3--:R-:W-:-:S04]  /*00b0*/  LEA R11, R11, R0, 0x7 ;  /* 0x000000000b0b7211 */ /* 0x008fc800078e38ff */
[C---:B------:R-:W-:Y:S01]  /*00c0*/  ISETP.GE.AND P0, PT, R11.reuse, 0x100, PT ;  /* 0x000001000b00780c */ /* 0x040fe20003f06270 */
[C---:B--2---:R-:W-:Y:S01]  /*00d0*/  IMAD.WIDE R4, R11.reuse, 0x4, R4 ;  /* 0x000000040b047825 */ /* 0x044fe200078e0204 */
[----:B-----5:R-:W4:Y:S11]  /*00e0*/  LDG.E R7, desc[UR4][R6.64] ;  /* 0x0000000406077981 */ /* 0x020f36000c1e1900 */
[----:B------:R-:W4:Y:S01]  /*00f0*/  @!P0 LDG.E R13, desc[UR4][R4.64] ;  /* 0x00000004040d8981 */ /* 0x000f22000c1e1900 */
[----:B0-----:R-:W-:-:S04]  /*0100*/  IMAD.WIDE R8, R11, 0x4, R8 ;  /* 0x000000040b087825 */ /* 0x001fc800078e0208 */
[----:B----4-:R-:W-:Y:S01]  /*0110*/  FFMA R13, R2, R13, R7 ;  /* 0x0000000d020d7223 */ /* 0x010fe20000000007 */
[----:B------:R-:W-:Y:S06]  /*0120*/  @P0 EXIT ;  /* 0x000000000000094d */ /* 0x000fec0003800000 */
[----:B------:R-:W-:Y:S01]  /*0130*/  STG.E desc[UR4][R8.64], R13 ;  /* 0x0000000d08007986 */ /* 0x000fe2000c101904 */
[----:B------:R-:W-:Y:S05]  /*0140*/  EXIT ;  /* 0x000000000000794d */ /* 0x000fea0003800000 */
.L_x_0:
[----:B------:R-:W-:-:S00]  /*0150*/  BRA `(.L_x_0) ;  /* 0xfffffffc00fc7947 */ /* 0x000fc0000383ffff */
[----:B------:R-:W-:-:S00]  /*0160*/  NOP ;  /* 0x0000000000007918 */ /* 0x000fc00000000000 */
        /* <DEDUP_REMOVED lines=9> */
.L_x_1:


//--------------------- .nv.constant0.triton_poi_fused_add_mul_0 --------------------------
	.section	.nv.constant0.triton_poi_fused_add_mul_0,"a",@progbits
	.sectionflags	@""
	.align	4
.nv.constant0.triton_poi_fused_add_mul_0:
	.zero		564
